//
// Generated by NVIDIA NVVM Compiler
//
// Compiler Build ID: CL-36424714
// Cuda compilation tools, release 13.0, V13.0.88
// Based on NVVM 20.0.0
//

.version 9.0
.target sm_100
.address_size 64

	// .globl	_Z10reluHelperPfS_i

.visible .entry _Z10reluHelperPfS_i(
	.param .u64 .ptr .align 1 _Z10reluHelperPfS_i_param_0,
	.param .u64 .ptr .align 1 _Z10reluHelperPfS_i_param_1,
	.param .u32 _Z10reluHelperPfS_i_param_2
)
{
	.reg .pred 	%p<3>;
	.reg .b32 	%r<8>;
	.reg .b32 	%f<2>;
	.reg .b64 	%rd<11>;

	ld.param.u64 	%rd3, [_Z10reluHelperPfS_i_param_0];
	ld.param.u64 	%rd4, [_Z10reluHelperPfS_i_param_1];
	ld.param.u32 	%r2, [_Z10reluHelperPfS_i_param_2];
	cvta.to.global.u64 	%rd1, %rd4;
	mov.u32 	%r3, %ntid.x;
	mov.u32 	%r4, %ctaid.x;
	mov.u32 	%r5, %tid.x;
	mad.lo.s32 	%r1, %r3, %r4, %r5;
	setp.ge.s32 	%p1, %r1, %r2;
	@%p1 bra 	$L__BB0_4;
	cvta.to.global.u64 	%rd5, %rd3;
	mul.wide.s32 	%rd6, %r1, 4;
	add.s64 	%rd2, %rd5, %rd6;
	ld.global.f32 	%f1, [%rd2];
	setp.geu.f32 	%p2, %f1, 0f00000000;
	@%p2 bra 	$L__BB0_3;
	mov.b32 	%r7, 0;
	st.global.u32 	[%rd2], %r7;
	add.s64 	%rd10, %rd1, %rd6;
	st.global.u32 	[%rd10], %r7;
	bra.uni 	$L__BB0_4;
$L__BB0_3:
	add.s64 	%rd8, %rd1, %rd6;
	mov.b32 	%r6, 1065353216;
	st.global.u32 	[%rd8], %r6;
$L__BB0_4:
	ret;

}
	// .globl	_Z16elementMulHelperPfS_i
.visible .entry _Z16elementMulHelperPfS_i(
	.param .u64 .ptr .align 1 _Z16elementMulHelperPfS_i_param_0,
	.param .u64 .ptr .align 1 _Z16elementMulHelperPfS_i_param_1,
	.param .u32 _Z16elementMulHelperPfS_i_param_2
)
{
	.reg .pred 	%p<2>;
	.reg .b32 	%r<6>;
	.reg .b32 	%f<4>;
	.reg .b64 	%rd<8>;

	ld.param.u64 	%rd1, [_Z16elementMulHelperPfS_i_param_0];
	ld.param.u64 	%rd2, [_Z16elementMulHelperPfS_i_param_1];
	ld.param.u32 	%r2, [_Z16elementMulHelperPfS_i_param_2];
	mov.u32 	%r3, %ntid.x;
	mov.u32 	%r4, %ctaid.x;
	mov.u32 	%r5, %tid.x;
	mad.lo.s32 	%r1, %r3, %r4, %r5;
	setp.ge.s32 	%p1, %r1, %r2;
	@%p1 bra 	$L__BB1_2;
	cvta.to.global.u64 	%rd3, %rd2;
	cvta.to.global.u64 	%rd4, %rd1;
	mul.wide.s32 	%rd5, %r1, 4;
	add.s64 	%rd6, %rd3, %rd5;
	ld.global.f32 	%f1, [%rd6];
	add.s64 	%rd7, %rd4, %rd5;
	ld.global.f32 	%f2, [%rd7];
	mul.f32 	%f3, %f1, %f2;
	st.global.f32 	[%rd7], %f3;
$L__BB1_2:
	ret;

}
	// .globl	_Z16elementAddHelperPfS_fi
.visible .entry _Z16elementAddHelperPfS_fi(
	.param .u64 .ptr .align 1 _Z16elementAddHelperPfS_fi_param_0,
	.param .u64 .ptr .align 1 _Z16elementAddHelperPfS_fi_param_1,
	.param .f32 _Z16elementAddHelperPfS_fi_param_2,
	.param .u32 _Z16elementAddHelperPfS_fi_param_3
)
{
	.reg .pred 	%p<2>;
	.reg .b32 	%r<6>;
	.reg .b32 	%f<5>;
	.reg .b64 	%rd<8>;

	ld.param.u64 	%rd1, [_Z16elementAddHelperPfS_fi_param_0];
	ld.param.u64 	%rd2, [_Z16elementAddHelperPfS_fi_param_1];
	ld.param.f32 	%f1, [_Z16elementAddHelperPfS_fi_param_2];
	ld.param.u32 	%r2, [_Z16elementAddHelperPfS_fi_param_3];
	mov.u32 	%r3, %ntid.x;
	mov.u32 	%r4, %ctaid.x;
	mov.u32 	%r5, %tid.x;
	mad.lo.s32 	%r1, %r3, %r4, %r5;
	setp.ge.s32 	%p1, %r1, %r2;
	@%p1 bra 	$L__BB2_2;
	cvta.to.global.u64 	%rd3, %rd2;
	cvta.to.global.u64 	%rd4, %rd1;
	mul.wide.s32 	%rd5, %r1, 4;
	add.s64 	%rd6, %rd3, %rd5;
	ld.global.f32 	%f2, [%rd6];
	add.s64 	%rd7, %rd4, %rd5;
	ld.global.f32 	%f3, [%rd7];
	fma.rn.f32 	%f4, %f1, %f2, %f3;
	st.global.f32 	[%rd7], %f4;
$L__BB2_2:
	ret;

}


// ===== COMPILED SASS (sm_100) =====

	.target	sm_100

	.elftype	@"ET_EXEC"


//--------------------- .note.nv.tkinfo           --------------------------
	.section	.note.nv.tkinfo,"",@"SHT_NOTE"
	.sectionflags	@"SHF_NOTE_NV_TKINFO"
	.tkinfo
        /*0018*/ 	.word	0x00000002
        /*0030*/ 	.string	""
        /*0030*/ 	.string	"ptxas"
        /*0030*/ 	.string	"Cuda compilation tools, release 13.0, V13.0.88"
        /*0030*/ 	.string	"Build cuda_13.0.r13.0/compiler.36424714_0"
        /*0030*/ 	.string	"-arch sm_100 -m 64 "



//--------------------- .note.nv.cuinfo           --------------------------
	.section	.note.nv.cuinfo,"",@"SHT_NOTE"
	.sectionflags	@"SHF_NOTE_NV_CUINFO"
        /*0018*/ 	.short	0x0002
        /*001a*/ 	.short	0x0064
        /*001c*/ 	.short	0x0082
	.zero		2


//--------------------- .nv.info                  --------------------------
	.section	.nv.info,"",@"SHT_CUDA_INFO"
	.align	4


	//----- nvinfo : EIATTR_REGCOUNT
	.align		4
        /*0000*/ 	.byte	0x04, 0x2f
        /*0002*/ 	.short	(.L_1 - .L_0)
	.align		4
.L_0:
        /*0004*/ 	.word	index@(_Z10reluHelperPfS_i)
        /*0008*/ 	.word	0x0000000a


	//----- nvinfo : EIATTR_FRAME_SIZE
	.align		4
.L_1:
        /*000c*/ 	.byte	0x04, 0x11
        /*000e*/ 	.short	(.L_3 - .L_2)
	.align		4
.L_2:
        /*0010*/ 	.word	index@(_Z10reluHelperPfS_i)
        /*0014*/ 	.word	0x00000000


	//----- nvinfo : EIATTR_REGCOUNT
	.align		4
.L_3:
        /*0018*/ 	.byte	0x04, 0x2f
        /*001a*/ 	.short	(.L_5 - .L_4)
	.align		4
.L_4:
        /*001c*/ 	.word	index@(_Z16elementMulHelperPfS_i)
        /*0020*/ 	.word	0x0000000a


	//----- nvinfo : EIATTR_FRAME_SIZE
	.align		4
.L_5:
        /*0024*/ 	.byte	0x04, 0x11
        /*0026*/ 	.short	(.L_7 - .L_6)
	.align		4
.L_6:
        /*0028*/ 	.word	index@(_Z16elementMulHelperPfS_i)
        /*002c*/ 	.word	0x00000000


	//----- nvinfo : EIATTR_REGCOUNT
	.align		4
.L_7:
        /*0030*/ 	.byte	0x04, 0x2f
        /*0032*/ 	.short	(.L_9 - .L_8)
	.align		4
.L_8:
        /*0034*/ 	.word	index@(_Z16elementAddHelperPfS_fi)
        /*0038*/ 	.word	0x0000000a


	//----- nvinfo : EIATTR_FRAME_SIZE
	.align		4
.L_9:
        /*003c*/ 	.byte	0x04, 0x11
        /*003e*/ 	.short	(.L_11 - .L_10)
	.align		4
.L_10:
        /*0040*/ 	.word	index@(_Z16elementAddHelperPfS_fi)
        /*0044*/ 	.word	0x00000000


	//----- nvinfo : EIATTR_MIN_STACK_SIZE
	.align		4
.L_11:
        /*0048*/ 	.byte	0x04, 0x12
        /*004a*/ 	.short	(.L_13 - .L_12)
	.align		4
.L_12:
        /*004c*/ 	.word	index@(_Z16elementAddHelperPfS_fi)
        /*0050*/ 	.word	0x00000000


	//----- nvinfo : EIATTR_MIN_STACK_SIZE
	.align		4
.L_13:
        /*0054*/ 	.byte	0x04, 0x12
        /*0056*/ 	.short	(.L_15 - .L_14)
	.align		4
.L_14:
        /*0058*/ 	.word	index@(_Z16elementMulHelperPfS_i)
        /*005c*/ 	.word	0x00000000


	//----- nvinfo : EIATTR_MIN_STACK_SIZE
	.align		4
.L_15:
        /*0060*/ 	.byte	0x04, 0x12
        /*0062*/ 	.short	(.L_17 - .L_16)
	.align		4
.L_16:
        /*0064*/ 	.word	index@(_Z10reluHelperPfS_i)
        /*0068*/ 	.word	0x00000000
.L_17:


//--------------------- .nv.compat                --------------------------
	.section	.nv.compat,"",@"SHT_CUDA_COMPAT_INFO"
	.align	4
        /*0000*/ 	.byte	0x02, 0x09, 0x00, 0x00, 0x02, 0x02, 0x01, 0x00, 0x02, 0x05, 0x05, 0x00, 0x03, 0x07, 0x01, 0x01
        /*0010*/ 	.byte	0x02, 0x03, 0x00, 0x00, 0x02, 0x06, 0x01, 0x00, 0x04, 0x0b, 0x08, 0x00, 0x09, 0x00, 0x00, 0x00
        /*0020*/ 	.byte	0x00, 0x00, 0x00, 0x00


//--------------------- .nv.info._Z16elementAddHelperPfS_fi --------------------------
	.section	.nv.info._Z16elementAddHelperPfS_fi,"",@"SHT_CUDA_INFO"
	.sectionflags	@""
	.align	4


	//----- nvinfo : EIATTR_CUDA_API_VERSION
	.align		4
        /*0000*/ 	.byte	0x04, 0x37
        /*0002*/ 	.short	(.L_19 - .L_18)
.L_18:
        /*0004*/ 	.word	0x00000082


	//----- nvinfo : EIATTR_KPARAM_INFO
	.align		4
.L_19:
        /*0008*/ 	.byte	0x04, 0x17
        /*000a*/ 	.short	(.L_21 - .L_20)
.L_20:
        /*000c*/ 	.word	0x00000000
        /*0010*/ 	.short	0x0003
        /*0012*/ 	.short	0x0014
        /*0014*/ 	.byte	0x00, 0xf0, 0x11, 0x00


	//----- nvinfo : EIATTR_KPARAM_INFO
	.align		4
.L_21:
        /*0018*/ 	.byte	0x04, 0x17
        /*001a*/ 	.short	(.L_23 - .L_22)
.L_22:
        /*001c*/ 	.word	0x00000000
        /*0020*/ 	.short	0x0002
        /*0022*/ 	.short	0x0010
        /*0024*/ 	.byte	0x00, 0xf0, 0x11, 0x00


	//----- nvinfo : EIATTR_KPARAM_INFO
	.align		4
.L_23:
        /*0028*/ 	.byte	0x04, 0x17
        /*002a*/ 	.short	(.L_25 - .L_24)
.L_24:
        /*002c*/ 	.word	0x00000000
        /*0030*/ 	.short	0x0001
        /*0032*/ 	.short	0x0008
        /*0034*/ 	.byte	0x00, 0xf5, 0x21, 0x00


	//----- nvinfo : EIATTR_KPARAM_INFO
	.align		4
.L_25:
        /*0038*/ 	.byte	0x04, 0x17
        /*003a*/ 	.short	(.L_27 - .L_26)
.L_26:
        /*003c*/ 	.word	0x00000000
        /*0040*/ 	.short	0x0000
        /*0042*/ 	.short	0x0000
        /*0044*/ 	.byte	0x00, 0xf5, 0x21, 0x00


	//----- nvinfo : EIATTR_SPARSE_MMA_MASK
	.align		4
.L_27:
        /*0048*/ 	.byte	0x03, 0x50
        /*004a*/ 	.short	0x0000


	//----- nvinfo : EIATTR_MAXREG_COUNT
	.align		4
        /*004c*/ 	.byte	0x03, 0x1b
        /*004e*/ 	.short	0x00ff


	//----- nvinfo : EIATTR_MERCURY_ISA_VERSION
	.align		4
        /*0050*/ 	.byte	0x03, 0x5f
        /*0052*/ 	.short	0x0101


	//----- nvinfo : EIATTR_VRC_CTA_INIT_COUNT
	.align		4
        /*0054*/ 	.byte	0x02, 0x4a
	.zero		1
	.zero		1


	//----- nvinfo : EIATTR_EXIT_INSTR_OFFSETS
	.align		4
        /*0058*/ 	.byte	0x04, 0x1c
        /*005a*/ 	.short	(.L_29 - .L_28)


	//   ....[0]....
.L_28:
        /*005c*/ 	.word	0x00000070


	//   ....[1]....
        /*0060*/ 	.word	0x00000120


	//----- nvinfo : EIATTR_CBANK_PARAM_SIZE
	.align		4
.L_29:
        /*0064*/ 	.byte	0x03, 0x19
        /*0066*/ 	.short	0x0018


	//----- nvinfo : EIATTR_PARAM_CBANK
	.align		4
        /*0068*/ 	.byte	0x04, 0x0a
        /*006a*/ 	.short	(.L_31 - .L_30)
	.align		4
.L_30:
        /*006c*/ 	.word	index@(.nv.constant0._Z16elementAddHelperPfS_fi)
        /*0070*/ 	.short	0x0380
        /*0072*/ 	.short	0x0018


	//----- nvinfo : EIATTR_SW_WAR
	.align		4
.L_31:
        /*0074*/ 	.byte	0x04, 0x36
        /*0076*/ 	.short	(.L_33 - .L_32)
.L_32:
        /*0078*/ 	.word	0x00000008
.L_33:


//--------------------- .nv.info._Z16elementMulHelperPfS_i --------------------------
	.section	.nv.info._Z16elementMulHelperPfS_i,"",@"SHT_CUDA_INFO"
	.sectionflags	@""
	.align	4


	//----- nvinfo : EIATTR_CUDA_API_VERSION
	.align		4
        /*0000*/ 	.byte	0x04, 0x37
        /*0002*/ 	.short	(.L_35 - .L_34)
.L_34:
        /*0004*/ 	.word	0x00000082


	//----- nvinfo : EIATTR_KPARAM_INFO
	.align		4
.L_35:
        /*0008*/ 	.byte	0x04, 0x17
        /*000a*/ 	.short	(.L_37 - .L_36)
.L_36:
        /*000c*/ 	.word	0x00000000
        /*0010*/ 	.short	0x0002
        /*0012*/ 	.short	0x0010
        /*0014*/ 	.byte	0x00, 0xf0, 0x11, 0x00


	//----- nvinfo : EIATTR_KPARAM_INFO
	.align		4
.L_37:
        /*0018*/ 	.byte	0x04, 0x17
        /*001a*/ 	.short	(.L_39 - .L_38)
.L_38:
        /*001c*/ 	.word	0x00000000
        /*0020*/ 	.short	0x0001
        /*0022*/ 	.short	0x0008
        /*0024*/ 	.byte	0x00, 0xf5, 0x21, 0x00


	//----- nvinfo : EIATTR_KPARAM_INFO
	.align		4
.L_39:
        /*0028*/ 	.byte	0x04, 0x17
        /*002a*/ 	.short	(.L_41 - .L_40)
.L_40:
        /*002c*/ 	.word	0x00000000
        /*0030*/ 	.short	0x0000
        /*0032*/ 	.short	0x0000
        /*0034*/ 	.byte	0x00, 0xf5, 0x21, 0x00


	//----- nvinfo : EIATTR_SPARSE_MMA_MASK
	.align		4
.L_41:
        /*0038*/ 	.byte	0x03, 0x50
        /*003a*/ 	.short	0x0000


	//----- nvinfo : EIATTR_MAXREG_COUNT
	.align		4
        /*003c*/ 	.byte	0x03, 0x1b
        /*003e*/ 	.short	0x00ff


	//----- nvinfo : EIATTR_MERCURY_ISA_VERSION
	.align		4
        /*0040*/ 	.byte	0x03, 0x5f
        /*0042*/ 	.short	0x0101


	//----- nvinfo : EIATTR_VRC_CTA_INIT_COUNT
	.align		4
        /*0044*/ 	.byte	0x02, 0x4a
	.zero		1
	.zero		1


	//----- nvinfo : EIATTR_EXIT_INSTR_OFFSETS
	.align		4
        /*0048*/ 	.byte	0x04, 0x1c
        /*004a*/ 	.short	(.L_43 - .L_42)


	//   ....[0]....
.L_42:
        /*004c*/ 	.word	0x00000070


	//   ....[1]....
        /*0050*/ 	.word	0x00000110


	//----- nvinfo : EIATTR_CBANK_PARAM_SIZE
	.align		4
.L_43:
        /*0054*/ 	.byte	0x03, 0x19
        /*0056*/ 	.short	0x0014


	//----- nvinfo : EIATTR_PARAM_CBANK
	.align		4
        /*0058*/ 	.byte	0x04, 0x0a
        /*005a*/ 	.short	(.L_45 - .L_44)
	.align		4
.L_44:
        /*005c*/ 	.word	index@(.nv.constant0._Z16elementMulHelperPfS_i)
        /*0060*/ 	.short	0x0380
        /*0062*/ 	.short	0x0014


	//----- nvinfo : EIATTR_SW_WAR
	.align		4
.L_45:
        /*0064*/ 	.byte	0x04, 0x36
        /*0066*/ 	.short	(.L_47 - .L_46)
.L_46:
        /*0068*/ 	.word	0x00000008
.L_47:


//--------------------- .nv.info._Z10reluHelperPfS_i --------------------------
	.section	.nv.info._Z10reluHelperPfS_i,"",@"SHT_CUDA_INFO"
	.sectionflags	@""
	.align	4


	//----- nvinfo : EIATTR_CUDA_API_VERSION
	.align		4
        /*0000*/ 	.byte	0x04, 0x37
        /*0002*/ 	.short	(.L_49 - .L_48)
.L_48:
        /*0004*/ 	.word	0x00000082


	//----- nvinfo : EIATTR_KPARAM_INFO
	.align		4
.L_49:
        /*0008*/ 	.byte	0x04, 0x17
        /*000a*/ 	.short	(.L_51 - .L_50)
.L_50:
        /*000c*/ 	.word	0x00000000
        /*0010*/ 	.short	0x0002
        /*0012*/ 	.short	0x0010
        /*0014*/ 	.byte	0x00, 0xf0, 0x11, 0x00


	//----- nvinfo : EIATTR_KPARAM_INFO
	.align		4
.L_51:
        /*0018*/ 	.byte	0x04, 0x17
        /*001a*/ 	.short	(.L_53 - .L_52)
.L_52:
        /*001c*/ 	.word	0x00000000
        /*0020*/ 	.short	0x0001
        /*0022*/ 	.short	0x0008
        /*0024*/ 	.byte	0x00, 0xf5, 0x21, 0x00


	//----- nvinfo : EIATTR_KPARAM_INFO
	.align		4
.L_53:
        /*0028*/ 	.byte	0x04, 0x17
        /*002a*/ 	.short	(.L_55 - .L_54)
.L_54:
        /*002c*/ 	.word	0x00000000
        /*0030*/ 	.short	0x0000
        /*0032*/ 	.short	0x0000
        /*0034*/ 	.byte	0x00, 0xf5, 0x21, 0x00


	//----- nvinfo : EIATTR_SPARSE_MMA_MASK
	.align		4
.L_55:
        /*0038*/ 	.byte	0x03, 0x50
        /*003a*/ 	.short	0x0000


	//----- nvinfo : EIATTR_MAXREG_COUNT
	.align		4
        /*003c*/ 	.byte	0x03, 0x1b
        /*003e*/ 	.short	0x00ff


	//----- nvinfo : EIATTR_MERCURY_ISA_VERSION
	.align		4
        /*0040*/ 	.byte	0x03, 0x5f
        /*0042*/ 	.short	0x0101


	//----- nvinfo : EIATTR_VRC_CTA_INIT_COUNT
	.align		4
        /*0044*/ 	.byte	0x02, 0x4a
	.zero		1
	.zero		1


	//----- nvinfo : EIATTR_EXIT_INSTR_OFFSETS
	.align		4
        /*0048*/ 	.byte	0x04, 0x1c
        /*004a*/ 	.short	(.L_57 - .L_56)


	//   ....[0]....
.L_56:
        /*004c*/ 	.word	0x00000070


	//   ....[1]....
        /*0050*/ 	.word	0x00000110


	//   ....[2]....
        /*0054*/ 	.word	0x00000160


	//----- nvinfo : EIATTR_CBANK_PARAM_SIZE
	.align		4
.L_57:
        /*0058*/ 	.byte	0x03, 0x19
        /*005a*/ 	.short	0x0014


	//----- nvinfo : EIATTR_PARAM_CBANK
	.align		4
        /*005c*/ 	.byte	0x04, 0x0a
        /*005e*/ 	.short	(.L_59 - .L_58)
	.align		4
.L_58:
        /*0060*/ 	.word	index@(.nv.constant0._Z10reluHelperPfS_i)
        /*0064*/ 	.short	0x0380
        /*0066*/ 	.short	0x0014


	//----- nvinfo : EIATTR_SW_WAR
	.align		4
.L_59:
        /*0068*/ 	.byte	0x04, 0x36
        /*006a*/ 	.short	(.L_61 - .L_60)
.L_60:
        /*006c*/ 	.word	0x00000008
.L_61:


//--------------------- .nv.callgraph             --------------------------
	.section	.nv.callgraph,"",@"SHT_CUDA_CALLGRAPH"
	.align	4
	.sectionentsize	8
	.align		4
        /*0000*/ 	.word	0x00000000
	.align		4
        /*0004*/ 	.word	0xffffffff
	.align		4
        /*0008*/ 	.word	0x00000000
	.align		4
        /*000c*/ 	.word	0xfffffffe
	.align		4
        /*0010*/ 	.word	0x00000000
	.align		4
        /*0014*/ 	.word	0xfffffffd
	.align		4
        /*0018*/ 	.word	0x00000000
	.align		4
        /*001c*/ 	.word	0xfffffffc


//--------------------- .text._Z16elementAddHelperPfS_fi --------------------------
	.section	.text._Z16elementAddHelperPfS_fi,"ax",@progbits
	.align	128
        .global         _Z16elementAddHelperPfS_fi
        .type           _Z16elementAddHelperPfS_fi,@function
        .size           _Z16elementAddHelperPfS_fi,(.L_x_3 - _Z16elementAddHelperPfS_fi)
        .other          _Z16elementAddHelperPfS_fi,@"STO_CUDA_ENTRY STV_DEFAULT"
_Z16elementAddHelperPfS_fi:
.text._Z16elementAddHelperPfS_fi:
[----:B------:R-:W-:Y:S01]  /*0000*/  LDC R1, c[0x0][0x37c] ;  /* 0x0000df00ff017b82 */ /* 0x000fe20000000800 */
[----:B------:R-:W0:Y:S01]  /*0010*/  S2R R7, SR_CTAID.X ;  /* 0x0000000000077919 */ /* 0x000e220000002500 */
[----:B------:R-:W0:Y:S01]  /*0020*/  LDCU UR4, c[0x0][0x360] ;  /* 0x00006c00ff0477ac */ /* 0x000e220008000800 */
[----:B------:R-:W0:Y:S01]  /*0030*/  S2R R0, SR_TID.X ;  /* 0x0000000000007919 */ /* 0x000e220000002100 */
[----:B------:R-:W1:Y:S01]  /*0040*/  LDCU UR5, c[0x0][0x394] ;  /* 0x00007280ff0577ac */ /* 0x000e620008000800 */
[----:B0-----:R-:W-:-:S05]  /*0050*/  IMAD R7, R7, UR4, R0 ;  /* 0x0000000407077c24 */ /* 0x001fca000f8e0200 */
[----:B-1----:R-:W-:-:S13]  /*0060*/  ISETP.GE.AND P0, PT, R7, UR5, PT ;  /* 0x0000000507007c0c */ /* 0x002fda000bf06270 */
[----:B------:R-:W-:Y:S05]  /*0070*/  @P0 EXIT ;  /* 0x000000000000094d */ /* 0x000fea0003800000 */
[----:B------:R-:W0:Y:S01]  /*0080*/  LDC.64 R2, c[0x0][0x388] ;  /* 0x0000e200ff027b82 */ /* 0x000e220000000a00 */
[----:B------:R-:W1:Y:S01]  /*0090*/  LDCU.64 UR4, c[0x0][0x358] ;  /* 0x00006b00ff0477ac */ /* 0x000e620008000a00 */
[----:B------:R-:W2:Y:S06]  /*00a0*/  LDCU UR6, c[0x0][0x390] ;  /* 0x00007200ff0677ac */ /* 0x000eac0008000800 */
[----:B------:R-:W3:Y:S01]  /*00b0*/  LDC.64 R4, c[0x0][0x380] ;  /* 0x0000e000ff047b82 */ /* 0x000ee20000000a00 */
[----:B0-----:R-:W-:-:S06]  /*00c0*/  IMAD.WIDE R2, R7, 0x4, R2 ;  /* 0x0000000407027825 */ /* 0x001fcc00078e0202 */
[----:B-1----:R-:W2:Y:S01]  /*00d0*/  LDG.E R2, desc[UR4][R2.64] ;  /* 0x0000000402027981 */ /* 0x002ea2000c1e1900 */
[----:B---3--:R-:W-:-:S05]  /*00e0*/  IMAD.WIDE R4, R7, 0x4, R4 ;  /* 0x0000000407047825 */ /* 0x008fca00078e0204 */
[----:B------:R-:W2:Y:S02]  /*00f0*/  LDG.E R7, desc[UR4][R4.64] ;  /* 0x0000000404077981 */ /* 0x000ea4000c1e1900 */
[----:B--2---:R-:W-:-:S05]  /*0100*/  FFMA R7, R2, UR6, R7 ;  /* 0x0000000602077c23 */ /* 0x004fca0008000007 */
[----:B------:R-:W-:Y:S01]  /*0110*/  STG.E desc[UR4][R4.64], R7 ;  /* 0x0000000704007986 */ /* 0x000fe2000c101904 */
[----:B------:R-:W-:Y:S05]  /*0120*/  EXIT ;  /* 0x000000000000794d */ /* 0x000fea0003800000 */
.L_x_0:
[----:B------:R-:W-:-:S00]  /*0130*/  BRA `(.L_x_0) ;  /* 0xfffffffc00fc7947 */ /* 0x000fc0000383ffff */
[----:B------:R-:W-:-:S00]  /*0140*/  NOP ;  /* 0x0000000000007918 */ /* 0x000fc00000000000 */
        /* <DEDUP_REMOVED lines=11> */
.L_x_3:


//--------------------- .text._Z16elementMulHelperPfS_i --------------------------
	.section	.text._Z16elementMulHelperPfS_i,"ax",@progbits
	.align	128
        .global         _Z16elementMulHelperPfS_i
        .type           _Z16elementMulHelperPfS_i,@function
        .size           _Z16elementMulHelperPfS_i,(.L_x_4 - _Z16elementMulHelperPfS_i)
        .other          _Z16elementMulHelperPfS_i,@"STO_CUDA_ENTRY STV_DEFAULT"
_Z16elementMulHelperPfS_i:
.text._Z16elementMulHelperPfS_i:
        /* <DEDUP_REMOVED lines=9> */
[----:B------:R-:W1:Y:S07]  /*0090*/  LDCU.64 UR4, c[0x0][0x358] ;  /* 0x00006b00ff0477ac */ /* 0x000e6e0008000a00 */
[----:B------:R-:W2:Y:S01]  /*00a0*/  LDC.64 R4, c[0x0][0x380] ;  /* 0x0000e000ff047b82 */ /* 0x000ea20000000a00 */
[----:B0-----:R-:W-:-:S06]  /*00b0*/  IMAD.WIDE R2, R7, 0x4, R2 ;  /* 0x0000000407027825 */ /* 0x001fcc00078e0202 */
[----:B-1----:R-:W3:Y:S01]  /*00c0*/  LDG.E R2, desc[UR4][R2.64] ;  /* 0x0000000402027981 */ /* 0x002ee2000c1e1900 */
[----:B--2---:R-:W-:-:S05]  /*00d0*/  IMAD.WIDE R4, R7, 0x4, R4 ;  /* 0x0000000407047825 */ /* 0x004fca00078e0204 */
[----:B------:R-:W3:Y:S02]  /*00e0*/  LDG.E R7, desc[UR4][R4.64] ;  /* 0x0000000404077981 */ /* 0x000ee4000c1e1900 */
[----:B---3--:R-:W-:-:S05]  /*00f0*/  FMUL R7, R2, R7 ;  /* 0x0000000702077220 */ /* 0x008fca0000400000 */
[----:B------:R-:W-:Y:S01]  /*0100*/  STG.E desc[UR4][R4.64], R7 ;  /* 0x0000000704007986 */ /* 0x000fe2000c101904 */
[----:B------:R-:W-:Y:S05]  /*0110*/  EXIT ;  /* 0x000000000000794d */ /* 0x000fea0003800000 */
.L_x_1:
        /* <DEDUP_REMOVED lines=14> */
.L_x_4:


//--------------------- .text._Z10reluHelperPfS_i --------------------------
	.section	.text._Z10reluHelperPfS_i,"ax",@progbits
	.align	128
        .global         _Z10reluHelperPfS_i
        .type           _Z10reluHelperPfS_i,@function
        .size           _Z10reluHelperPfS_i,(.L_x_5 - _Z10reluHelperPfS_i)
        .other          _Z10reluHelperPfS_i,@"STO_CUDA_ENTRY STV_DEFAULT"
_Z10reluHelperPfS_i:
.text._Z10reluHelperPfS_i:
        /* <DEDUP_REMOVED lines=10> */
[----:B0-----:R-:W-:-:S05]  /*00a0*/  IMAD.WIDE R2, R7, 0x4, R2 ;  /* 0x0000000407027825 */ /* 0x001fca00078e0202 */
[----:B-1----:R-:W2:Y:S02]  /*00b0*/  LDG.E R0, desc[UR4][R2.64] ;  /* 0x0000000402007981 */ /* 0x002ea4000c1e1900 */
[----:B--2---:R-:W-:-:S13]  /*00c0*/  FSETP.GEU.AND P0, PT, R0, RZ, PT ;  /* 0x000000ff0000720b */ /* 0x004fda0003f0e000 */
[----:B------:R-:W0:Y:S01]  /*00d0*/  @!P0 LDC.64 R4, c[0x0][0x388] ;  /* 0x0000e200ff048b82 */ /* 0x000e220000000a00 */
[----:B------:R1:W-:Y:S01]  /*00e0*/  @!P0 STG.E desc[UR4][R2.64], RZ ;  /* 0x000000ff02008986 */ /* 0x0003e2000c101904 */
[----:B0-----:R-:W-:-:S05]  /*00f0*/  @!P0 IMAD.WIDE R4, R7, 0x4, R4 ;  /* 0x0000000407048825 */ /* 0x001fca00078e0204 */
[----:B------:R1:W-:Y:S01]  /*0100*/  @!P0 STG.E desc[UR4][R4.64], RZ ;  /* 0x000000ff04008986 */ /* 0x0003e2000c101904 */
[----:B------:R-:W-:Y:S05]  /*0110*/  @!P0 EXIT ;  /* 0x000000000000894d */ /* 0x000fea0003800000 */
[----:B-1----:R-:W0:Y:S01]  /*0120*/  LDC.64 R2, c[0x0][0x388] ;  /* 0x0000e200ff027b82 */ /* 0x002e220000000a00 */
[----:B------:R-:W-:Y:S02]  /*0130*/  HFMA2 R5, -RZ, RZ, 1.875, 0 ;  /* 0x3f800000ff057431 */ /* 0x000fe400000001ff */
[----:B0-----:R-:W-:-:S05]  /*0140*/  IMAD.WIDE R2, R7, 0x4, R2 ;  /* 0x0000000407027825 */ /* 0x001fca00078e0202 */
[----:B------:R-:W-:Y:S01]  /*0150*/  STG.E desc[UR4][R2.64], R5 ;  /* 0x0000000502007986 */ /* 0x000fe2000c101904 */
[----:B------:R-:W-:Y:S05]  /*0160*/  EXIT ;  /* 0x000000000000794d */ /* 0x000fea0003800000 */
.L_x_2:
        /* <DEDUP_REMOVED lines=9> */
.L_x_5:


//--------------------- .nv.shared.reserved.0     --------------------------
	.section	.nv.shared.reserved.0,"aw",@nobits
	.weak		__nv_reservedSMEM_offset_0_alias
	.size		__nv_reservedSMEM_offset_0_alias, 0, 64
	.other		__nv_reservedSMEM_offset_0_alias,@"STO_CUDA_RESERVED_SHARED STV_DEFAULT"
__nv_reservedSMEM_offset_0_alias:
	.zero		0
	.zero		64


//--------------------- .nv.constant0._Z16elementAddHelperPfS_fi --------------------------
	.section	.nv.constant0._Z16elementAddHelperPfS_fi,"a",@progbits
	.sectionflags	@""
	.align	4
.nv.constant0._Z16elementAddHelperPfS_fi:
	.zero		920


//--------------------- .nv.constant0._Z16elementMulHelperPfS_i --------------------------
	.section	.nv.constant0._Z16elementMulHelperPfS_i,"a",@progbits
	.sectionflags	@""
	.align	4
.nv.constant0._Z16elementMulHelperPfS_i:
	.zero		916


//--------------------- .nv.constant0._Z10reluHelperPfS_i --------------------------
	.section	.nv.constant0._Z10reluHelperPfS_i,"a",@progbits
	.sectionflags	@""
	.align	4
.nv.constant0._Z10reluHelperPfS_i:
	.zero		916


//--------------------- SYMBOLS --------------------------

	.type		.nv.reservedSmem.offset0,@object
	.size		.nv.reservedSmem.offset0,0x4
